//
// Generated by NVIDIA NVVM Compiler
//
// Compiler Build ID: CL-36424714
// Cuda compilation tools, release 13.0, V13.0.88
// Based on NVVM 20.0.0
//

.version 9.0
.target sm_100
.address_size 64

	// .globl	_Z9enum_sortPiS_S_i

.visible .entry _Z9enum_sortPiS_S_i(
	.param .u64 .ptr .align 1 _Z9enum_sortPiS_S_i_param_0,
	.param .u64 .ptr .align 1 _Z9enum_sortPiS_S_i_param_1,
	.param .u64 .ptr .align 1 _Z9enum_sortPiS_S_i_param_2,
	.param .u32 _Z9enum_sortPiS_S_i_param_3
)
{
	.reg .pred 	%p<39>;
	.reg .b32 	%r<140>;
	.reg .b64 	%rd<28>;

	ld.param.u64 	%rd11, [_Z9enum_sortPiS_S_i_param_0];
	ld.param.u64 	%rd10, [_Z9enum_sortPiS_S_i_param_2];
	ld.param.u32 	%r33, [_Z9enum_sortPiS_S_i_param_3];
	cvta.to.global.u64 	%rd1, %rd11;
	mov.u32 	%r34, %tid.x;
	mov.u32 	%r35, %ntid.x;
	mov.u32 	%r36, %ctaid.x;
	mad.lo.s32 	%r1, %r35, %r36, %r34;
	setp.gt.s32 	%p1, %r33, 0;
	@%p1 bra 	$L__BB0_2;
	mul.wide.s32 	%rd13, %r1, 4;
	add.s64 	%rd14, %rd1, %rd13;
	ld.global.u32 	%r139, [%rd14];
	mov.b64 	%rd27, 0;
	bra.uni 	$L__BB0_15;
$L__BB0_2:
	mul.wide.s32 	%rd15, %r1, 4;
	add.s64 	%rd16, %rd1, %rd15;
	ld.global.u32 	%r139, [%rd16];
	and.b32  	%r4, %r33, 15;
	setp.lt.u32 	%p2, %r33, 16;
	mov.b32 	%r131, 0;
	mov.u32 	%r138, %r131;
	@%p2 bra 	$L__BB0_5;
	and.b32  	%r131, %r33, 2147483632;
	neg.s32 	%r125, %r131;
	add.s64 	%rd25, %rd1, 32;
	mov.b32 	%r138, 0;
$L__BB0_4:
	.pragma "nounroll";
	ld.global.u32 	%r40, [%rd25+-32];
	setp.lt.s32 	%p3, %r40, %r139;
	selp.u32 	%r41, 1, 0, %p3;
	add.s32 	%r42, %r138, %r41;
	ld.global.u32 	%r43, [%rd25+-28];
	setp.lt.s32 	%p4, %r43, %r139;
	selp.u32 	%r44, 1, 0, %p4;
	add.s32 	%r45, %r42, %r44;
	ld.global.u32 	%r46, [%rd25+-24];
	setp.lt.s32 	%p5, %r46, %r139;
	selp.u32 	%r47, 1, 0, %p5;
	add.s32 	%r48, %r45, %r47;
	ld.global.u32 	%r49, [%rd25+-20];
	setp.lt.s32 	%p6, %r49, %r139;
	selp.u32 	%r50, 1, 0, %p6;
	add.s32 	%r51, %r48, %r50;
	ld.global.u32 	%r52, [%rd25+-16];
	setp.lt.s32 	%p7, %r52, %r139;
	selp.u32 	%r53, 1, 0, %p7;
	add.s32 	%r54, %r51, %r53;
	ld.global.u32 	%r55, [%rd25+-12];
	setp.lt.s32 	%p8, %r55, %r139;
	selp.u32 	%r56, 1, 0, %p8;
	add.s32 	%r57, %r54, %r56;
	ld.global.u32 	%r58, [%rd25+-8];
	setp.lt.s32 	%p9, %r58, %r139;
	selp.u32 	%r59, 1, 0, %p9;
	add.s32 	%r60, %r57, %r59;
	ld.global.u32 	%r61, [%rd25+-4];
	setp.lt.s32 	%p10, %r61, %r139;
	selp.u32 	%r62, 1, 0, %p10;
	add.s32 	%r63, %r60, %r62;
	ld.global.u32 	%r64, [%rd25];
	setp.lt.s32 	%p11, %r64, %r139;
	selp.u32 	%r65, 1, 0, %p11;
	add.s32 	%r66, %r63, %r65;
	ld.global.u32 	%r67, [%rd25+4];
	setp.lt.s32 	%p12, %r67, %r139;
	selp.u32 	%r68, 1, 0, %p12;
	add.s32 	%r69, %r66, %r68;
	ld.global.u32 	%r70, [%rd25+8];
	setp.lt.s32 	%p13, %r70, %r139;
	selp.u32 	%r71, 1, 0, %p13;
	add.s32 	%r72, %r69, %r71;
	ld.global.u32 	%r73, [%rd25+12];
	setp.lt.s32 	%p14, %r73, %r139;
	selp.u32 	%r74, 1, 0, %p14;
	add.s32 	%r75, %r72, %r74;
	ld.global.u32 	%r76, [%rd25+16];
	setp.lt.s32 	%p15, %r76, %r139;
	selp.u32 	%r77, 1, 0, %p15;
	add.s32 	%r78, %r75, %r77;
	ld.global.u32 	%r79, [%rd25+20];
	setp.lt.s32 	%p16, %r79, %r139;
	selp.u32 	%r80, 1, 0, %p16;
	add.s32 	%r81, %r78, %r80;
	ld.global.u32 	%r82, [%rd25+24];
	setp.lt.s32 	%p17, %r82, %r139;
	selp.u32 	%r83, 1, 0, %p17;
	add.s32 	%r84, %r81, %r83;
	ld.global.u32 	%r85, [%rd25+28];
	setp.lt.s32 	%p18, %r85, %r139;
	selp.u32 	%r86, 1, 0, %p18;
	add.s32 	%r138, %r84, %r86;
	add.s32 	%r125, %r125, 16;
	add.s64 	%rd25, %rd25, 64;
	setp.ne.s32 	%p19, %r125, 0;
	@%p19 bra 	$L__BB0_4;
$L__BB0_5:
	setp.eq.s32 	%p20, %r4, 0;
	@%p20 bra 	$L__BB0_14;
	and.b32  	%r14, %r33, 7;
	setp.lt.u32 	%p21, %r4, 8;
	@%p21 bra 	$L__BB0_8;
	mul.wide.u32 	%rd17, %r131, 4;
	add.s64 	%rd18, %rd1, %rd17;
	ld.global.u32 	%r88, [%rd18];
	setp.lt.s32 	%p22, %r88, %r139;
	selp.u32 	%r89, 1, 0, %p22;
	add.s32 	%r90, %r138, %r89;
	ld.global.u32 	%r91, [%rd18+4];
	setp.lt.s32 	%p23, %r91, %r139;
	selp.u32 	%r92, 1, 0, %p23;
	add.s32 	%r93, %r90, %r92;
	ld.global.u32 	%r94, [%rd18+8];
	setp.lt.s32 	%p24, %r94, %r139;
	selp.u32 	%r95, 1, 0, %p24;
	add.s32 	%r96, %r93, %r95;
	ld.global.u32 	%r97, [%rd18+12];
	setp.lt.s32 	%p25, %r97, %r139;
	selp.u32 	%r98, 1, 0, %p25;
	add.s32 	%r99, %r96, %r98;
	ld.global.u32 	%r100, [%rd18+16];
	setp.lt.s32 	%p26, %r100, %r139;
	selp.u32 	%r101, 1, 0, %p26;
	add.s32 	%r102, %r99, %r101;
	ld.global.u32 	%r103, [%rd18+20];
	setp.lt.s32 	%p27, %r103, %r139;
	selp.u32 	%r104, 1, 0, %p27;
	add.s32 	%r105, %r102, %r104;
	ld.global.u32 	%r106, [%rd18+24];
	setp.lt.s32 	%p28, %r106, %r139;
	selp.u32 	%r107, 1, 0, %p28;
	add.s32 	%r108, %r105, %r107;
	ld.global.u32 	%r109, [%rd18+28];
	setp.lt.s32 	%p29, %r109, %r139;
	selp.u32 	%r110, 1, 0, %p29;
	add.s32 	%r138, %r108, %r110;
	add.s32 	%r131, %r131, 8;
$L__BB0_8:
	setp.eq.s32 	%p30, %r14, 0;
	@%p30 bra 	$L__BB0_14;
	and.b32  	%r20, %r33, 3;
	setp.lt.u32 	%p31, %r14, 4;
	@%p31 bra 	$L__BB0_11;
	mul.wide.u32 	%rd19, %r131, 4;
	add.s64 	%rd20, %rd1, %rd19;
	ld.global.u32 	%r112, [%rd20];
	setp.lt.s32 	%p32, %r112, %r139;
	selp.u32 	%r113, 1, 0, %p32;
	add.s32 	%r114, %r138, %r113;
	ld.global.u32 	%r115, [%rd20+4];
	setp.lt.s32 	%p33, %r115, %r139;
	selp.u32 	%r116, 1, 0, %p33;
	add.s32 	%r117, %r114, %r116;
	ld.global.u32 	%r118, [%rd20+8];
	setp.lt.s32 	%p34, %r118, %r139;
	selp.u32 	%r119, 1, 0, %p34;
	add.s32 	%r120, %r117, %r119;
	ld.global.u32 	%r121, [%rd20+12];
	setp.lt.s32 	%p35, %r121, %r139;
	selp.u32 	%r122, 1, 0, %p35;
	add.s32 	%r138, %r120, %r122;
	add.s32 	%r131, %r131, 4;
$L__BB0_11:
	setp.eq.s32 	%p36, %r20, 0;
	@%p36 bra 	$L__BB0_14;
	mul.wide.u32 	%rd21, %r131, 4;
	add.s64 	%rd26, %rd1, %rd21;
	neg.s32 	%r136, %r20;
$L__BB0_13:
	.pragma "nounroll";
	ld.global.u32 	%r123, [%rd26];
	setp.lt.s32 	%p37, %r123, %r139;
	selp.u32 	%r124, 1, 0, %p37;
	add.s32 	%r138, %r138, %r124;
	add.s64 	%rd26, %rd26, 4;
	add.s32 	%r136, %r136, 1;
	setp.ne.s32 	%p38, %r136, 0;
	@%p38 bra 	$L__BB0_13;
$L__BB0_14:
	cvt.u64.u32 	%rd27, %r138;
$L__BB0_15:
	cvta.to.global.u64 	%rd22, %rd10;
	shl.b64 	%rd23, %rd27, 2;
	add.s64 	%rd24, %rd22, %rd23;
	st.global.u32 	[%rd24], %r139;
	ret;

}


// ===== COMPILED SASS (sm_100) =====

	.target	sm_100

	.elftype	@"ET_EXEC"


//--------------------- .note.nv.tkinfo           --------------------------
	.section	.note.nv.tkinfo,"",@"SHT_NOTE"
	.sectionflags	@"SHF_NOTE_NV_TKINFO"
	.tkinfo
        /*0018*/ 	.word	0x00000002
        /*0030*/ 	.string	""
        /*0030*/ 	.string	"ptxas"
        /*0030*/ 	.string	"Cuda compilation tools, release 13.0, V13.0.88"
        /*0030*/ 	.string	"Build cuda_13.0.r13.0/compiler.36424714_0"
        /*0030*/ 	.string	"-arch sm_100 -m 64 "



//--------------------- .note.nv.cuinfo           --------------------------
	.section	.note.nv.cuinfo,"",@"SHT_NOTE"
	.sectionflags	@"SHF_NOTE_NV_CUINFO"
        /*0018*/ 	.short	0x0002
        /*001a*/ 	.short	0x0064
        /*001c*/ 	.short	0x0082
	.zero		2


//--------------------- .nv.info                  --------------------------
	.section	.nv.info,"",@"SHT_CUDA_INFO"
	.align	4


	//----- nvinfo : EIATTR_REGCOUNT
	.align		4
        /*0000*/ 	.byte	0x04, 0x2f
        /*0002*/ 	.short	(.L_1 - .L_0)
	.align		4
.L_0:
        /*0004*/ 	.word	index@(_Z9enum_sortPiS_S_i)
        /*0008*/ 	.word	0x00000020


	//----- nvinfo : EIATTR_FRAME_SIZE
	.align		4
.L_1:
        /*000c*/ 	.byte	0x04, 0x11
        /*000e*/ 	.short	(.L_3 - .L_2)
	.align		4
.L_2:
        /*0010*/ 	.word	index@(_Z9enum_sortPiS_S_i)
        /*0014*/ 	.word	0x00000000


	//----- nvinfo : EIATTR_MIN_STACK_SIZE
	.align		4
.L_3:
        /*0018*/ 	.byte	0x04, 0x12
        /*001a*/ 	.short	(.L_5 - .L_4)
	.align		4
.L_4:
        /*001c*/ 	.word	index@(_Z9enum_sortPiS_S_i)
        /*0020*/ 	.word	0x00000000
.L_5:


//--------------------- .nv.compat                --------------------------
	.section	.nv.compat,"",@"SHT_CUDA_COMPAT_INFO"
	.align	4
        /*0000*/ 	.byte	0x02, 0x09, 0x00, 0x00, 0x02, 0x02, 0x01, 0x00, 0x02, 0x05, 0x05, 0x00, 0x03, 0x07, 0x01, 0x01
        /*0010*/ 	.byte	0x02, 0x03, 0x00, 0x00, 0x02, 0x06, 0x01, 0x00, 0x04, 0x0b, 0x08, 0x00, 0x09, 0x00, 0x00, 0x00
        /*0020*/ 	.byte	0x00, 0x00, 0x00, 0x00


//--------------------- .nv.info._Z9enum_sortPiS_S_i --------------------------
	.section	.nv.info._Z9enum_sortPiS_S_i,"",@"SHT_CUDA_INFO"
	.sectionflags	@""
	.align	4


	//----- nvinfo : EIATTR_CUDA_API_VERSION
	.align		4
        /*0000*/ 	.byte	0x04, 0x37
        /*0002*/ 	.short	(.L_7 - .L_6)
.L_6:
        /*0004*/ 	.word	0x00000082


	//----- nvinfo : EIATTR_KPARAM_INFO
	.align		4
.L_7:
        /*0008*/ 	.byte	0x04, 0x17
        /*000a*/ 	.short	(.L_9 - .L_8)
.L_8:
        /*000c*/ 	.word	0x00000000
        /*0010*/ 	.short	0x0003
        /*0012*/ 	.short	0x0018
        /*0014*/ 	.byte	0x00, 0xf0, 0x11, 0x00


	//----- nvinfo : EIATTR_KPARAM_INFO
	.align		4
.L_9:
        /*0018*/ 	.byte	0x04, 0x17
        /*001a*/ 	.short	(.L_11 - .L_10)
.L_10:
        /*001c*/ 	.word	0x00000000
        /*0020*/ 	.short	0x0002
        /*0022*/ 	.short	0x0010
        /*0024*/ 	.byte	0x00, 0xf5, 0x21, 0x00


	//----- nvinfo : EIATTR_KPARAM_INFO
	.align		4
.L_11:
        /*0028*/ 	.byte	0x04, 0x17
        /*002a*/ 	.short	(.L_13 - .L_12)
.L_12:
        /*002c*/ 	.word	0x00000000
        /*0030*/ 	.short	0x0001
        /*0032*/ 	.short	0x0008
        /*0034*/ 	.byte	0x00, 0xf5, 0x21, 0x00


	//----- nvinfo : EIATTR_KPARAM_INFO
	.align		4
.L_13:
        /*0038*/ 	.byte	0x04, 0x17
        /*003a*/ 	.short	(.L_15 - .L_14)
.L_14:
        /*003c*/ 	.word	0x00000000
        /*0040*/ 	.short	0x0000
        /*0042*/ 	.short	0x0000
        /*0044*/ 	.byte	0x00, 0xf5, 0x21, 0x00


	//----- nvinfo : EIATTR_SPARSE_MMA_MASK
	.align		4
.L_15:
        /*0048*/ 	.byte	0x03, 0x50
        /*004a*/ 	.short	0x0000


	//----- nvinfo : EIATTR_MAXREG_COUNT
	.align		4
        /*004c*/ 	.byte	0x03, 0x1b
        /*004e*/ 	.short	0x00ff


	//----- nvinfo : EIATTR_MERCURY_ISA_VERSION
	.align		4
        /*0050*/ 	.byte	0x03, 0x5f
        /*0052*/ 	.short	0x0101


	//----- nvinfo : EIATTR_VRC_CTA_INIT_COUNT
	.align		4
        /*0054*/ 	.byte	0x02, 0x4a
	.zero		1
	.zero		1


	//----- nvinfo : EIATTR_EXIT_INSTR_OFFSETS
	.align		4
        /*0058*/ 	.byte	0x04, 0x1c
        /*005a*/ 	.short	(.L_17 - .L_16)


	//   ....[0]....
.L_16:
        /*005c*/ 	.word	0x00000b60


	//----- nvinfo : EIATTR_CBANK_PARAM_SIZE
	.align		4
.L_17:
        /*0060*/ 	.byte	0x03, 0x19
        /*0062*/ 	.short	0x001c


	//----- nvinfo : EIATTR_PARAM_CBANK
	.align		4
        /*0064*/ 	.byte	0x04, 0x0a
        /*0066*/ 	.short	(.L_19 - .L_18)
	.align		4
.L_18:
        /*0068*/ 	.word	index@(.nv.constant0._Z9enum_sortPiS_S_i)
        /*006c*/ 	.short	0x0380
        /*006e*/ 	.short	0x001c


	//----- nvinfo : EIATTR_SW_WAR
	.align		4
.L_19:
        /*0070*/ 	.byte	0x04, 0x36
        /*0072*/ 	.short	(.L_21 - .L_20)
.L_20:
        /*0074*/ 	.word	0x00000008
.L_21:


//--------------------- .nv.callgraph             --------------------------
	.section	.nv.callgraph,"",@"SHT_CUDA_CALLGRAPH"
	.align	4
	.sectionentsize	8
	.align		4
        /*0000*/ 	.word	0x00000000
	.align		4
        /*0004*/ 	.word	0xffffffff
	.align		4
        /*0008*/ 	.word	0x00000000
	.align		4
        /*000c*/ 	.word	0xfffffffe
	.align		4
        /*0010*/ 	.word	0x00000000
	.align		4
        /*0014*/ 	.word	0xfffffffd
	.align		4
        /*0018*/ 	.word	0x00000000
	.align		4
        /*001c*/ 	.word	0xfffffffc


//--------------------- .text._Z9enum_sortPiS_S_i --------------------------
	.section	.text._Z9enum_sortPiS_S_i,"ax",@progbits
	.align	128
        .global         _Z9enum_sortPiS_S_i
        .type           _Z9enum_sortPiS_S_i,@function
        .size           _Z9enum_sortPiS_S_i,(.L_x_9 - _Z9enum_sortPiS_S_i)
        .other          _Z9enum_sortPiS_S_i,@"STO_CUDA_ENTRY STV_DEFAULT"
_Z9enum_sortPiS_S_i:
.text._Z9enum_sortPiS_S_i:
[----:B------:R-:W-:Y:S01]  /*0000*/  LDC R1, c[0x0][0x37c] ;  /* 0x0000df00ff017b82 */ /* 0x000fe20000000800 */
[----:B------:R-:W0:Y:S01]  /*0010*/  S2R R5, SR_TID.X ;  /* 0x0000000000057919 */ /* 0x000e220000002100 */
[----:B------:R-:W1:Y:S01]  /*0020*/  LDCU UR6, c[0x0][0x398] ;  /* 0x00007300ff0677ac */ /* 0x000e620008000800 */
[----:B------:R-:W0:Y:S01]  /*0030*/  S2R R0, SR_CTAID.X ;  /* 0x0000000000007919 */ /* 0x000e220000002500 */
[----:B------:R-:W0:Y:S01]  /*0040*/  LDCU UR4, c[0x0][0x360] ;  /* 0x00006c00ff0477ac */ /* 0x000e220008000800 */
[----:B------:R-:W2:Y:S01]  /*0050*/  LDCU.64 UR10, c[0x0][0x358] ;  /* 0x00006b00ff0a77ac */ /* 0x000ea20008000a00 */
[----:B-1----:R-:W-:Y:S01]  /*0060*/  UISETP.GT.AND UP0, UPT, UR6, URZ, UPT ;  /* 0x000000ff0600728c */ /* 0x002fe2000bf04270 */
[----:B0-----:R-:W-:-:S08]  /*0070*/  IMAD R5, R0, UR4, R5 ;  /* 0x0000000400057c24 */ /* 0x001fd0000f8e0205 */
[----:B--2---:R-:W-:Y:S05]  /*0080*/  BRA.U UP0, `(.L_x_0) ;  /* 0x0000000100147547 */ /* 0x004fea000b800000 */
[----:B------:R-:W0:Y:S02]  /*0090*/  LDC.64 R2, c[0x0][0x380] ;  /* 0x0000e000ff027b82 */ /* 0x000e240000000a00 */
[----:B0-----:R-:W-:-:S05]  /*00a0*/  IMAD.WIDE R2, R5, 0x4, R2 ;  /* 0x0000000405027825 */ /* 0x001fca00078e0202 */
[----:B------:R0:W5:Y:S01]  /*00b0*/  LDG.E R0, desc[UR10][R2.64] ;  /* 0x0000000a02007981 */ /* 0x000162000c1e1900 */
[----:B------:R-:W-:Y:S01]  /*00c0*/  CS2R R6, SRZ ;  /* 0x0000000000067805 */ /* 0x000fe2000001ff00 */
[----:B------:R-:W-:Y:S06]  /*00d0*/  BRA `(.L_x_1) ;  /* 0x0000000800907947 */ /* 0x000fec0003800000 */
.L_x_0:
[----:B------:R-:W0:Y:S02]  /*00e0*/  LDC.64 R2, c[0x0][0x380] ;  /* 0x0000e000ff027b82 */ /* 0x000e240000000a00 */
[----:B0-----:R-:W-:-:S05]  /*00f0*/  IMAD.WIDE R4, R5, 0x4, R2 ;  /* 0x0000000405047825 */ /* 0x001fca00078e0202 */
[----:B------:R0:W5:Y:S01]  /*0100*/  LDG.E R0, desc[UR10][R4.64] ;  /* 0x0000000a04007981 */ /* 0x000162000c1e1900 */
[----:B------:R-:W-:Y:S01]  /*0110*/  UISETP.GE.U32.AND UP1, UPT, UR6, 0x10, UPT ;  /* 0x000000100600788c */ /* 0x000fe2000bf26070 */
[----:B------:R-:W-:Y:S01]  /*0120*/  CS2R R6, SRZ ;  /* 0x0000000000067805 */ /* 0x000fe2000001ff00 */
[----:B------:R-:W-:-:S04]  /*0130*/  ULOP3.LUT UR7, UR6, 0xf, URZ, 0xc0, !UPT ;  /* 0x0000000f06077892 */ /* 0x000fc8000f8ec0ff */
[----:B------:R-:W-:-:S03]  /*0140*/  UISETP.NE.AND UP0, UPT, UR7, URZ, UPT ;  /* 0x000000ff0700728c */ /* 0x000fc6000bf05270 */
[----:B0-----:R-:W-:Y:S08]  /*0150*/  BRA.U !UP1, `(.L_x_2) ;  /* 0x0000000509387547 */ /* 0x001ff0000b800000 */
[----:B------:R-:W0:Y:S01]  /*0160*/  LDCU.64 UR4, c[0x0][0x380] ;  /* 0x00007000ff0477ac */ /* 0x000e220008000a00 */
[----:B------:R-:W-:Y:S01]  /*0170*/  IMAD.MOV.U32 R6, RZ, RZ, RZ ;  /* 0x000000ffff067224 */ /* 0x000fe200078e00ff */
[----:B------:R-:W-:-:S04]  /*0180*/  ULOP3.LUT UR8, UR6, 0x7ffffff0, URZ, 0xc0, !UPT ;  /* 0x7ffffff006087892 */ /* 0x000fc8000f8ec0ff */
[----:B------:R-:W-:Y:S02]  /*0190*/  UIADD3 UR9, UPT, UPT, -UR8, URZ, URZ ;  /* 0x000000ff08097290 */ /* 0x000fe4000fffe1ff */
[----:B------:R-:W-:Y:S01]  /*01a0*/  IMAD.U32 R7, RZ, RZ, UR8 ;  /* 0x00000008ff077e24 */ /* 0x000fe2000f8e00ff */
[----:B0-----:R-:W-:-:S04]  /*01b0*/  UIADD3 UR4, UP1, UPT, UR4, 0x20, URZ ;  /* 0x0000002004047890 */ /* 0x001fc8000ff3e0ff */
[----:B------:R-:W-:Y:S02]  /*01c0*/  UIADD3.X UR5, UPT, UPT, URZ, UR5, URZ, UP1, !UPT ;  /* 0x00000005ff057290 */ /* 0x000fe40008ffe4ff */
[----:B------:R-:W-:-:S04]  /*01d0*/  IMAD.U32 R4, RZ, RZ, UR4 ;  /* 0x00000004ff047e24 */ /* 0x000fc8000f8e00ff */
[----:B------:R-:W-:-:S07]  /*01e0*/  MOV R5, UR5 ;  /* 0x0000000500057c02 */ /* 0x000fce0008000f00 */
.L_x_3:
[----:B------:R-:W2:Y:S04]  /*01f0*/  LDG.E R25, desc[UR10][R4.64+-0x20] ;  /* 0xffffe00a04197981 */ /* 0x000ea8000c1e1900 */
[----:B------:R-:W3:Y:S04]  /*0200*/  LDG.E R27, desc[UR10][R4.64+-0x1c] ;  /* 0xffffe40a041b7981 */ /* 0x000ee8000c1e1900 */
[----:B------:R-:W4:Y:S04]  /*0210*/  LDG.E R29, desc[UR10][R4.64+-0x18] ;  /* 0xffffe80a041d7981 */ /* 0x000f28000c1e1900 */
        /* <DEDUP_REMOVED lines=12> */
[----:B------:R-:W4:Y:S01]  /*02e0*/  LDG.E R9, desc[UR10][R4.64+0x1c] ;  /* 0x00001c0a04097981 */ /* 0x000f22000c1e1900 */
[----:B------:R-:W-:Y:S01]  /*02f0*/  VIADD R8, R6, 0x1 ;  /* 0x0000000106087836 */ /* 0x000fe20000000000 */
[----:B------:R-:W-:-:S04]  /*0300*/  UIADD3 UR9, UPT, UPT, UR9, 0x10, URZ ;  /* 0x0000001009097890 */ /* 0x000fc8000fffe0ff */
[----:B------:R-:W-:Y:S01]  /*0310*/  UISETP.NE.AND UP1, UPT, UR9, URZ, UPT ;  /* 0x000000ff0900728c */ /* 0x000fe2000bf25270 */
[-C--:B--2--5:R-:W-:Y:S02]  /*0320*/  ISETP.GE.AND P0, PT, R25, R0.reuse, PT ;  /* 0x000000001900720c */ /* 0x0a4fe40003f06270 */
[----:B---3--:R-:W-:-:S11]  /*0330*/  ISETP.GE.AND P1, PT, R27, R0, PT ;  /* 0x000000001b00720c */ /* 0x008fd60003f26270 */
[----:B------:R-:W-:Y:S01]  /*0340*/  @P0 IMAD.MOV R8, RZ, RZ, R6 ;  /* 0x000000ffff080224 */ /* 0x000fe200078e0206 */
[----:B----4-:R-:W-:-:S03]  /*0350*/  ISETP.GE.AND P0, PT, R29, R0, PT ;  /* 0x000000001d00720c */ /* 0x010fc60003f06270 */
[C---:B------:R-:W-:Y:S01]  /*0360*/  VIADD R6, R8.reuse, 0x1 ;  /* 0x0000000108067836 */ /* 0x040fe20000000000 */
[----:B------:R-:W-:Y:S02]  /*0370*/  @P1 IADD3 R6, PT, PT, R8, RZ, RZ ;  /* 0x000000ff08061210 */ /* 0x000fe40007ffe0ff */
[----:B------:R-:W-:-:S03]  /*0380*/  ISETP.GE.AND P1, PT, R10, R0, PT ;  /* 0x000000000a00720c */ /* 0x000fc60003f26270 */
[----:B------:R-:W-:-:S04]  /*0390*/  VIADD R8, R6, 0x1 ;  /* 0x0000000106087836 */ /* 0x000fc80000000000 */
[----:B------:R-:W-:Y:S01]  /*03a0*/  @P0 IMAD.MOV R8, RZ, RZ, R6 ;  /* 0x000000ffff080224 */ /* 0x000fe200078e0206 */
[----:B------:R-:W-:-:S03]  /*03b0*/  ISETP.GE.AND P0, PT, R12, R0, PT ;  /* 0x000000000c00720c */ /* 0x000fc60003f06270 */
[C---:B------:R-:W-:Y:S02]  /*03c0*/  VIADD R6, R8.reuse, 0x1 ;  /* 0x0000000108067836 */ /* 0x040fe40000000000 */
[----:B------:R-:W-:Y:S02]  /*03d0*/  @P1 IADD3 R6, PT, PT, R8, RZ, RZ ;  /* 0x000000ff08061210 */ /* 0x000fe40007ffe0ff */
[----:B------:R-:W-:-:S03]  /*03e0*/  ISETP.GE.AND P1, PT, R14, R0, PT ;  /* 0x000000000e00720c */ /* 0x000fc60003f26270 */
[----:B------:R-:W-:-:S03]  /*03f0*/  VIADD R8, R6, 0x1 ;  /* 0x0000000106087836 */ /* 0x000fc60000000000 */
[----:B------:R-:W-:Y:S01]  /*0400*/  @P0 IMAD.MOV R8, RZ, RZ, R6 ;  /* 0x000000ffff080224 */ /* 0x000fe200078e0206 */
[----:B------:R-:W-:-:S04]  /*0410*/  ISETP.GE.AND P0, PT, R16, R0, PT ;  /* 0x000000001000720c */ /* 0x000fc80003f06270 */
[----:B------:R-:W-:Y:S02]  /*0420*/  IADD3 R6, PT, PT, R8, 0x1, RZ ;  /* 0x0000000108067810 */ /* 0x000fe40007ffe0ff */
[----:B------:R-:W-:Y:S01]  /*0430*/  @P1 IMAD.MOV R6, RZ, RZ, R8 ;  /* 0x000000ffff061224 */ /* 0x000fe200078e0208 */
[----:B------:R-:W-:-:S03]  /*0440*/  ISETP.GE.AND P1, PT, R18, R0, PT ;  /* 0x000000001200720c */ /* 0x000fc60003f26270 */
[----:B------:R-:W-:-:S03]  /*0450*/  VIADD R8, R6, 0x1 ;  /* 0x0000000106087836 */ /* 0x000fc60000000000 */
[----:B------:R-:W-:Y:S02]  /*0460*/  @P0 IADD3 R8, PT, PT, R6, RZ, RZ ;  /* 0x000000ff06080210 */ /* 0x000fe40007ffe0ff */
[----:B------:R-:W-:-:S03]  /*0470*/  ISETP.GE.AND P0, PT, R23, R0, PT ;  /* 0x000000001700720c */ /* 0x000fc60003f06270 */
[----:B------:R-:W-:Y:S02]  /*0480*/  VIADD R6, R8, 0x1 ;  /* 0x0000000108067836 */ /* 0x000fe40000000000 */
[----:B------:R-:W-:Y:S01]  /*0490*/  @P1 IMAD.MOV R6, RZ, RZ, R8 ;  /* 0x000000ffff061224 */ /* 0x000fe200078e0208 */
[----:B------:R-:W-:-:S04]  /*04a0*/  ISETP.GE.AND P1, PT, R21, R0, PT ;  /* 0x000000001500720c */ /* 0x000fc80003f26270 */
[----:B------:R-:W-:-:S03]  /*04b0*/  IADD3 R8, PT, PT, R6, 0x1, RZ ;  /* 0x0000000106087810 */ /* 0x000fc60007ffe0ff */
        /* <DEDUP_REMOVED lines=19> */
[----:B------:R-:W-:-:S03]  /*05f0*/  IADD3 R4, P0, PT, R4, 0x40, RZ ;  /* 0x0000004004047810 */ /* 0x000fc60007f1e0ff */
[----:B------:R-:W-:Y:S01]  /*0600*/  VIADD R6, R8, 0x1 ;  /* 0x0000000108067836 */ /* 0x000fe20000000000 */
[----:B------:R-:W-:Y:S01]  /*0610*/  IADD3.X R5, PT, PT, RZ, R5, RZ, P0, !PT ;  /* 0x00000005ff057210 */ /* 0x000fe200007fe4ff */
[----:B------:R-:W-:Y:S01]  /*0620*/  @P1 IMAD.MOV R6, RZ, RZ, R8 ;  /* 0x000000ffff061224 */ /* 0x000fe200078e0208 */
[----:B------:R-:W-:Y:S07]  /*0630*/  BRA.U UP1, `(.L_x_3) ;  /* 0xfffffff901ec7547 */ /* 0x000fee000b83ffff */
.L_x_2:
[----:B------:R-:W-:Y:S05]  /*0640*/  BRA.U !UP0, `(.L_x_4) ;  /* 0x0000000508307547 */ /* 0x000fea000b800000 */
[----:B------:R-:W-:Y:S02]  /*0650*/  UISETP.GE.U32.AND UP0, UPT, UR7, 0x8, UPT ;  /* 0x000000080700788c */ /* 0x000fe4000bf06070 */
[----:B------:R-:W-:-:S04]  /*0660*/  ULOP3.LUT UR5, UR6, 0x7, URZ, 0xc0, !UPT ;  /* 0x0000000706057892 */ /* 0x000fc8000f8ec0ff */
[----:B------:R-:W-:-:S03]  /*0670*/  UISETP.NE.AND UP1, UPT, UR5, URZ, UPT ;  /* 0x000000ff0500728c */ /* 0x000fc6000bf25270 */
[----:B------:R-:W-:Y:S08]  /*0680*/  BRA.U !UP0, `(.L_x_5) ;  /* 0x0000000108887547 */ /* 0x000ff0000b800000 */
[----:B------:R-:W-:-:S05]  /*0690*/  IMAD.WIDE.U32 R4, R7, 0x4, R2 ;  /* 0x0000000407047825 */ /* 0x000fca00078e0002 */
[----:B------:R-:W2:Y:S04]  /*06a0*/  LDG.E R9, desc[UR10][R4.64] ;  /* 0x0000000a04097981 */ /* 0x000ea8000c1e1900 */
[----:B------:R-:W3:Y:S04]  /*06b0*/  LDG.E R11, desc[UR10][R4.64+0x4] ;  /* 0x0000040a040b7981 */ /* 0x000ee8000c1e1900 */
[----:B------:R-:W4:Y:S04]  /*06c0*/  LDG.E R13, desc[UR10][R4.64+0x8] ;  /* 0x0000080a040d7981 */ /* 0x000f28000c1e1900 */
[----:B------:R-:W4:Y:S04]  /*06d0*/  LDG.E R15, desc[UR10][R4.64+0xc] ;  /* 0x00000c0a040f7981 */ /* 0x000f28000c1e1900 */
[----:B------:R-:W4:Y:S04]  /*06e0*/  LDG.E R17, desc[UR10][R4.64+0x10] ;  /* 0x0000100a04117981 */ /* 0x000f28000c1e1900 */
[----:B------:R-:W4:Y:S04]  /*06f0*/  LDG.E R19, desc[UR10][R4.64+0x14] ;  /* 0x0000140a04137981 */ /* 0x000f28000c1e1900 */
[----:B------:R-:W4:Y:S04]  /*0700*/  LDG.E R21, desc[UR10][R4.64+0x18] ;  /* 0x0000180a04157981 */ /* 0x000f28000c1e1900 */
[----:B------:R0:W4:Y:S01]  /*0710*/  LDG.E R23, desc[UR10][R4.64+0x1c] ;  /* 0x00001c0a04177981 */ /* 0x000122000c1e1900 */
[----:B------:R-:W-:-:S02]  /*0720*/  VIADD R8, R6, 0x1 ;  /* 0x0000000106087836 */ /* 0x000fc40000000000 */
[----:B------:R-:W-:Y:S01]  /*0730*/  VIADD R7, R7, 0x8 ;  /* 0x0000000807077836 */ /* 0x000fe20000000000 */
[-C--:B--2--5:R-:W-:Y:S02]  /*0740*/  ISETP.GE.AND P1, PT, R9, R0.reuse, PT ;  /* 0x000000000900720c */ /* 0x0a4fe40003f26270 */
[----:B---3--:R-:W-:-:S11]  /*0750*/  ISETP.GE.AND P0, PT, R11, R0, PT ;  /* 0x000000000b00720c */ /* 0x008fd60003f06270 */
[----:B------:R-:W-:Y:S02]  /*0760*/  @P1 IADD3 R8, PT, PT, R6, RZ, RZ ;  /* 0x000000ff06081210 */ /* 0x000fe40007ffe0ff */
[----:B----4-:R-:W-:-:S03]  /*0770*/  ISETP.GE.AND P1, PT, R13, R0, PT ;  /* 0x000000000d00720c */ /* 0x010fc60003f26270 */
[----:B------:R-:W-:Y:S02]  /*0780*/  VIADD R6, R8, 0x1 ;  /* 0x0000000108067836 */ /* 0x000fe40000000000 */
[----:B------:R-:W-:Y:S01]  /*0790*/  @P0 IMAD.MOV R6, RZ, RZ, R8 ;  /* 0x000000ffff060224 */ /* 0x000fe200078e0208 */
[----:B------:R-:W-:-:S04]  /*07a0*/  ISETP.GE.AND P0, PT, R15, R0, PT ;  /* 0x000000000f00720c */ /* 0x000fc80003f06270 */
[----:B------:R-:W-:-:S03]  /*07b0*/  IADD3 R8, PT, PT, R6, 0x1, RZ ;  /* 0x0000000106087810 */ /* 0x000fc60007ffe0ff */
[----:B------:R-:W-:Y:S01]  /*07c0*/  @P1 IMAD.MOV R8, RZ, RZ, R6 ;  /* 0x000000ffff081224 */ /* 0x000fe200078e0206 */
[----:B------:R-:W-:-:S03]  /*07d0*/  ISETP.GE.AND P1, PT, R17, R0, PT ;  /* 0x000000001100720c */ /* 0x000fc60003f26270 */
[C---:B0-----:R-:W-:Y:S02]  /*07e0*/  VIADD R4, R8.reuse, 0x1 ;  /* 0x0000000108047836 */ /* 0x041fe40000000000 */
        /* <DEDUP_REMOVED lines=9> */
[----:B------:R-:W-:-:S05]  /*0880*/  @P1 IADD3 R5, PT, PT, R4, RZ, RZ ;  /* 0x000000ff04051210 */ /* 0x000fca0007ffe0ff */
[C---:B------:R-:W-:Y:S02]  /*0890*/  VIADD R6, R5.reuse, 0x1 ;  /* 0x0000000105067836 */ /* 0x040fe40000000000 */
[----:B------:R-:W-:-:S07]  /*08a0*/  @P0 IADD3 R6, PT, PT, R5, RZ, RZ ;  /* 0x000000ff05060210 */ /* 0x000fce0007ffe0ff */
.L_x_5:
        /* <DEDUP_REMOVED lines=9> */
[----:B------:R-:W4:Y:S01]  /*0940*/  LDG.E R15, desc[UR10][R4.64+0xc] ;  /* 0x00000c0a040f7981 */ /* 0x000f22000c1e1900 */
[----:B------:R-:W-:-:S02]  /*0950*/  VIADD R8, R6, 0x1 ;  /* 0x0000000106087836 */ /* 0x000fc40000000000 */
[----:B------:R-:W-:Y:S01]  /*0960*/  VIADD R7, R7, 0x4 ;  /* 0x0000000407077836 */ /* 0x000fe20000000000 */
[-C--:B--2--5:R-:W-:Y:S02]  /*0970*/  ISETP.GE.AND P1, PT, R9, R0.reuse, PT ;  /* 0x000000000900720c */ /* 0x0a4fe40003f26270 */
[----:B---3--:R-:W-:-:S11]  /*0980*/  ISETP.GE.AND P0, PT, R11, R0, PT ;  /* 0x000000000b00720c */ /* 0x008fd60003f06270 */
[----:B------:R-:W-:Y:S01]  /*0990*/  @P1 IMAD.MOV R8, RZ, RZ, R6 ;  /* 0x000000ffff081224 */ /* 0x000fe200078e0206 */
[----:B----4-:R-:W-:-:S04]  /*09a0*/  ISETP.GE.AND P1, PT, R13, R0, PT ;  /* 0x000000000d00720c */ /* 0x010fc80003f26270 */
[----:B------:R-:W-:Y:S01]  /*09b0*/  IADD3 R6, PT, PT, R8, 0x1, RZ ;  /* 0x0000000108067810 */ /* 0x000fe20007ffe0ff */
[----:B------:R-:W-:Y:S01]  /*09c0*/  @P0 IMAD.MOV R6, RZ, RZ, R8 ;  /* 0x000000ffff060224 */ /* 0x000fe200078e0208 */
[----:B------:R-:W-:-:S03]  /*09d0*/  ISETP.GE.AND P0, PT, R15, R0, PT ;  /* 0x000000000f00720c */ /* 0x000fc60003f06270 */
[----:B------:R-:W-:-:S04]  /*09e0*/  VIADD R8, R6, 0x1 ;  /* 0x0000000106087836 */ /* 0x000fc80000000000 */
[----:B------:R-:W-:-:S05]  /*09f0*/  @P1 IADD3 R8, PT, PT, R6, RZ, RZ ;  /* 0x000000ff06081210 */ /* 0x000fca0007ffe0ff */
[C---:B------:R-:W-:Y:S01]  /*0a00*/  VIADD R6, R8.reuse, 0x1 ;  /* 0x0000000108067836 */ /* 0x040fe20000000000 */
[----:B------:R-:W-:-:S07]  /*0a10*/  @P0 IADD3 R6, PT, PT, R8, RZ, RZ ;  /* 0x000000ff08060210 */ /* 0x000fce0007ffe0ff */
.L_x_6:
[----:B------:R-:W-:Y:S05]  /*0a20*/  BRA.U !UP1, `(.L_x_4) ;  /* 0x0000000109387547 */ /* 0x000fea000b800000 */
[----:B------:R-:W-:Y:S01]  /*0a30*/  IMAD.WIDE.U32 R2, R7, 0x4, R2 ;  /* 0x0000000407027825 */ /* 0x000fe200078e0002 */
[----:B------:R-:W-:-:S03]  /*0a40*/  UIADD3 UR4, UPT, UPT, -UR4, URZ, URZ ;  /* 0x000000ff04047290 */ /* 0x000fc6000fffe1ff */
[----:B------:R-:W-:-:S09]  /*0a50*/  IMAD.MOV.U32 R5, RZ, RZ, R3 ;  /* 0x000000ffff057224 */ /* 0x000fd200078e0003 */
.L_x_7:
[----:B------:R-:W-:-:S06]  /*0a60*/  IMAD.MOV.U32 R3, RZ, RZ, R5 ;  /* 0x000000ffff037224 */ /* 0x000fcc00078e0005 */
[----:B------:R0:W2:Y:S01]  /*0a70*/  LDG.E R3, desc[UR10][R2.64] ;  /* 0x0000000a02037981 */ /* 0x0000a2000c1e1900 */
[----:B------:R-:W-:Y:S01]  /*0a80*/  UIADD3 UR4, UPT, UPT, UR4, 0x1, URZ ;  /* 0x0000000104047890 */ /* 0x000fe2000fffe0ff */
[----:B------:R-:W-:-:S03]  /*0a90*/  IADD3 R4, PT, PT, R6, 0x1, RZ ;  /* 0x0000000106047810 */ /* 0x000fc60007ffe0ff */
[----:B------:R-:W-:Y:S01]  /*0aa0*/  UISETP.NE.AND UP0, UPT, UR4, URZ, UPT ;  /* 0x000000ff0400728c */ /* 0x000fe2000bf05270 */
[----:B0-----:R-:W-:-:S05]  /*0ab0*/  IADD3 R2, P1, PT, R2, 0x4, RZ ;  /* 0x0000000402027810 */ /* 0x001fca0007f3e0ff */
[----:B------:R-:W-:Y:S01]  /*0ac0*/  IMAD.X R5, RZ, RZ, R5, P1 ;  /* 0x000000ffff057224 */ /* 0x000fe200008e0605 */
[----:B--2--5:R-:W-:-:S13]  /*0ad0*/  ISETP.GE.AND P0, PT, R3, R0, PT ;  /* 0x000000000300720c */ /* 0x024fda0003f06270 */
[----:B------:R-:W-:-:S05]  /*0ae0*/  @P0 IMAD.MOV R4, RZ, RZ, R6 ;  /* 0x000000ffff040224 */ /* 0x000fca00078e0206 */
[----:B------:R-:W-:Y:S01]  /*0af0*/  MOV R6, R4 ;  /* 0x0000000400067202 */ /* 0x000fe20000000f00 */
[----:B------:R-:W-:Y:S06]  /*0b00*/  BRA.U UP0, `(.L_x_7) ;  /* 0xfffffffd00d47547 */ /* 0x000fec000b83ffff */
.L_x_4:
[----:B------:R-:W-:-:S07]  /*0b10*/  IMAD.MOV.U32 R7, RZ, RZ, RZ ;  /* 0x000000ffff077224 */ /* 0x000fce00078e00ff */
.L_x_1:
[----:B------:R-:W0:Y:S02]  /*0b20*/  LDCU.64 UR4, c[0x0][0x390] ;  /* 0x00007200ff0477ac */ /* 0x000e240008000a00 */
[----:B0-----:R-:W-:-:S04]  /*0b30*/  LEA R2, P0, R6, UR4, 0x2 ;  /* 0x0000000406027c11 */ /* 0x001fc8000f8010ff */
[----:B------:R-:W-:-:S05]  /*0b40*/  LEA.HI.X R3, R6, UR5, R7, 0x2, P0 ;  /* 0x0000000506037c11 */ /* 0x000fca00080f1407 */
[----:B-----5:R-:W-:Y:S01]  /*0b50*/  STG.E desc[UR10][R2.64], R0 ;  /* 0x0000000002007986 */ /* 0x020fe2000c10190a */
[----:B------:R-:W-:Y:S05]  /*0b60*/  EXIT ;  /* 0x000000000000794d */ /* 0x000fea0003800000 */
.L_x_8:
[----:B------:R-:W-:-:S00]  /*0b70*/  BRA `(.L_x_8) ;  /* 0xfffffffc00fc7947 */ /* 0x000fc0000383ffff */
[----:B------:R-:W-:-:S00]  /*0b80*/  NOP ;  /* 0x0000000000007918 */ /* 0x000fc00000000000 */
[----:B------:R-:W-:-:S00]  /*0b90*/  NOP ;  /* 0x0000000000007918 */ /* 0x000fc00000000000 */
[----:B------:R-:W-:-:S00]  /*0ba0*/  NOP ;  /* 0x0000000000007918 */ /* 0x000fc00000000000 */
[----:B------:R-:W-:-:S00]  /*0bb0*/  NOP ;  /* 0x0000000000007918 */ /* 0x000fc00000000000 */
[----:B------:R-:W-:-:S00]  /*0bc0*/  NOP ;  /* 0x0000000000007918 */ /* 0x000fc00000000000 */
[----:B------:R-:W-:-:S00]  /*0bd0*/  NOP ;  /* 0x0000000000007918 */ /* 0x000fc00000000000 */
[----:B------:R-:W-:-:S00]  /*0be0*/  NOP ;  /* 0x0000000000007918 */ /* 0x000fc00000000000 */
[----:B------:R-:W-:-:S00]  /*0bf0*/  NOP ;  /* 0x0000000000007918 */ /* 0x000fc00000000000 */
.L_x_9:


//--------------------- .nv.shared.reserved.0     --------------------------
	.section	.nv.shared.reserved.0,"aw",@nobits
	.weak		__nv_reservedSMEM_offset_0_alias
	.size		__nv_reservedSMEM_offset_0_alias, 0, 64
	.other		__nv_reservedSMEM_offset_0_alias,@"STO_CUDA_RESERVED_SHARED STV_DEFAULT"
__nv_reservedSMEM_offset_0_alias:
	.zero		0
	.zero		64


//--------------------- .nv.constant0._Z9enum_sortPiS_S_i --------------------------
	.section	.nv.constant0._Z9enum_sortPiS_S_i,"a",@progbits
	.sectionflags	@""
	.align	4
.nv.constant0._Z9enum_sortPiS_S_i:
	.zero		924


//--------------------- SYMBOLS --------------------------

	.type		.nv.reservedSmem.offset0,@object
	.size		.nv.reservedSmem.offset0,0x4
